//
// Generated by NVIDIA NVVM Compiler
//
// Compiler Build ID: CL-36424714
// Cuda compilation tools, release 13.0, V13.0.88
// Based on NVVM 20.0.0
//

.version 9.0
.target sm_100
.address_size 64

	// .globl	_Z11reduceNaivePKfPfi
.extern .shared .align 16 .b8 sdata[];

.visible .entry _Z11reduceNaivePKfPfi(
	.param .u64 .ptr .align 1 _Z11reduceNaivePKfPfi_param_0,
	.param .u64 .ptr .align 1 _Z11reduceNaivePKfPfi_param_1,
	.param .u32 _Z11reduceNaivePKfPfi_param_2
)
{
	.reg .pred 	%p<3>;
	.reg .b32 	%r<9>;
	.reg .b32 	%f<6>;
	.reg .b64 	%rd<9>;

	ld.param.u64 	%rd1, [_Z11reduceNaivePKfPfi_param_0];
	ld.param.u64 	%rd2, [_Z11reduceNaivePKfPfi_param_1];
	ld.param.u32 	%r4, [_Z11reduceNaivePKfPfi_param_2];
	mov.u32 	%r1, %tid.x;
	mov.u32 	%r2, %ctaid.x;
	mov.u32 	%r5, %ntid.x;
	mad.lo.s32 	%r3, %r2, %r5, %r1;
	setp.ge.u32 	%p1, %r3, %r4;
	mov.f32 	%f5, 0f00000000;
	@%p1 bra 	$L__BB0_2;
	cvta.to.global.u64 	%rd3, %rd1;
	mul.wide.u32 	%rd4, %r3, 4;
	add.s64 	%rd5, %rd3, %rd4;
	ld.global.f32 	%f5, [%rd5];
$L__BB0_2:
	shl.b32 	%r6, %r1, 2;
	mov.u32 	%r7, sdata;
	add.s32 	%r8, %r7, %r6;
	st.shared.f32 	[%r8], %f5;
	bar.sync 	0;
	setp.ne.s32 	%p2, %r1, 0;
	@%p2 bra 	$L__BB0_4;
	ld.shared.f32 	%f4, [sdata];
	cvta.to.global.u64 	%rd6, %rd2;
	mul.wide.u32 	%rd7, %r2, 4;
	add.s64 	%rd8, %rd6, %rd7;
	st.global.f32 	[%rd8], %f4;
$L__BB0_4:
	ret;

}
	// .globl	_Z15reduceOptimizedPKfPfi
.visible .entry _Z15reduceOptimizedPKfPfi(
	.param .u64 .ptr .align 1 _Z15reduceOptimizedPKfPfi_param_0,
	.param .u64 .ptr .align 1 _Z15reduceOptimizedPKfPfi_param_1,
	.param .u32 _Z15reduceOptimizedPKfPfi_param_2
)
{
	.reg .pred 	%p<3>;
	.reg .b32 	%r<9>;
	.reg .b32 	%f<6>;
	.reg .b64 	%rd<9>;

	ld.param.u64 	%rd1, [_Z15reduceOptimizedPKfPfi_param_0];
	ld.param.u64 	%rd2, [_Z15reduceOptimizedPKfPfi_param_1];
	ld.param.u32 	%r4, [_Z15reduceOptimizedPKfPfi_param_2];
	mov.u32 	%r1, %tid.x;
	mov.u32 	%r2, %ctaid.x;
	mov.u32 	%r5, %ntid.x;
	mad.lo.s32 	%r3, %r2, %r5, %r1;
	setp.ge.u32 	%p1, %r3, %r4;
	mov.f32 	%f5, 0f00000000;
	@%p1 bra 	$L__BB1_2;
	cvta.to.global.u64 	%rd3, %rd1;
	mul.wide.u32 	%rd4, %r3, 4;
	add.s64 	%rd5, %rd3, %rd4;
	ld.global.f32 	%f5, [%rd5];
$L__BB1_2:
	shl.b32 	%r6, %r1, 2;
	mov.u32 	%r7, sdata;
	add.s32 	%r8, %r7, %r6;
	st.shared.f32 	[%r8], %f5;
	bar.sync 	0;
	setp.ne.s32 	%p2, %r1, 0;
	@%p2 bra 	$L__BB1_4;
	ld.shared.f32 	%f4, [sdata];
	cvta.to.global.u64 	%rd6, %rd2;
	mul.wide.u32 	%rd7, %r2, 4;
	add.s64 	%rd8, %rd6, %rd7;
	st.global.f32 	[%rd8], %f4;
$L__BB1_4:
	ret;

}
	// .globl	_Z10reduceWarpPKfPfi
.visible .entry _Z10reduceWarpPKfPfi(
	.param .u64 .ptr .align 1 _Z10reduceWarpPKfPfi_param_0,
	.param .u64 .ptr .align 1 _Z10reduceWarpPKfPfi_param_1,
	.param .u32 _Z10reduceWarpPKfPfi_param_2
)
{
	.reg .pred 	%p<7>;
	.reg .b32 	%r<17>;
	.reg .b32 	%f<14>;
	.reg .b64 	%rd<11>;

	ld.param.u64 	%rd3, [_Z10reduceWarpPKfPfi_param_0];
	ld.param.u64 	%rd2, [_Z10reduceWarpPKfPfi_param_1];
	ld.param.u32 	%r9, [_Z10reduceWarpPKfPfi_param_2];
	cvta.to.global.u64 	%rd1, %rd3;
	mov.u32 	%r1, %tid.x;
	mov.u32 	%r2, %ctaid.x;
	mov.u32 	%r16, %ntid.x;
	mul.lo.s32 	%r10, %r16, %r2;
	shl.b32 	%r11, %r10, 1;
	add.s32 	%r4, %r11, %r1;
	setp.ge.u32 	%p1, %r4, %r9;
	mov.f32 	%f13, 0f00000000;
	@%p1 bra 	$L__BB2_2;
	mul.wide.u32 	%rd4, %r4, 4;
	add.s64 	%rd5, %rd1, %rd4;
	ld.global.f32 	%f6, [%rd5];
	add.f32 	%f13, %f6, 0f00000000;
$L__BB2_2:
	add.s32 	%r5, %r4, %r16;
	setp.ge.u32 	%p2, %r5, %r9;
	@%p2 bra 	$L__BB2_4;
	mul.wide.u32 	%rd6, %r5, 4;
	add.s64 	%rd7, %rd1, %rd6;
	ld.global.f32 	%f7, [%rd7];
	add.f32 	%f13, %f13, %f7;
$L__BB2_4:
	shl.b32 	%r12, %r1, 2;
	mov.u32 	%r13, sdata;
	add.s32 	%r6, %r13, %r12;
	st.shared.f32 	[%r6], %f13;
	bar.sync 	0;
	setp.lt.u32 	%p3, %r16, 66;
	@%p3 bra 	$L__BB2_8;
$L__BB2_5:
	shr.u32 	%r8, %r16, 1;
	setp.ge.u32 	%p4, %r1, %r8;
	@%p4 bra 	$L__BB2_7;
	shl.b32 	%r14, %r8, 2;
	add.s32 	%r15, %r6, %r14;
	ld.shared.f32 	%f8, [%r15];
	ld.shared.f32 	%f9, [%r6];
	add.f32 	%f10, %f8, %f9;
	st.shared.f32 	[%r6], %f10;
$L__BB2_7:
	bar.sync 	0;
	setp.gt.u32 	%p5, %r16, 131;
	mov.u32 	%r16, %r8;
	@%p5 bra 	$L__BB2_5;
$L__BB2_8:
	setp.ne.s32 	%p6, %r1, 0;
	@%p6 bra 	$L__BB2_10;
	ld.shared.f32 	%f11, [sdata];
	cvta.to.global.u64 	%rd8, %rd2;
	mul.wide.u32 	%rd9, %r2, 4;
	add.s64 	%rd10, %rd8, %rd9;
	st.global.f32 	[%rd10], %f11;
$L__BB2_10:
	ret;

}


// ===== COMPILED SASS (sm_100) =====

	.target	sm_100

	.elftype	@"ET_EXEC"


//--------------------- .note.nv.tkinfo           --------------------------
	.section	.note.nv.tkinfo,"",@"SHT_NOTE"
	.sectionflags	@"SHF_NOTE_NV_TKINFO"
	.tkinfo
        /*0018*/ 	.word	0x00000002
        /*0030*/ 	.string	""
        /*0030*/ 	.string	"ptxas"
        /*0030*/ 	.string	"Cuda compilation tools, release 13.0, V13.0.88"
        /*0030*/ 	.string	"Build cuda_13.0.r13.0/compiler.36424714_0"
        /*0030*/ 	.string	"-arch sm_100 -m 64 "



//--------------------- .note.nv.cuinfo           --------------------------
	.section	.note.nv.cuinfo,"",@"SHT_NOTE"
	.sectionflags	@"SHF_NOTE_NV_CUINFO"
        /*0018*/ 	.short	0x0002
        /*001a*/ 	.short	0x0064
        /*001c*/ 	.short	0x0082
	.zero		2


//--------------------- .nv.info                  --------------------------
	.section	.nv.info,"",@"SHT_CUDA_INFO"
	.align	4


	//----- nvinfo : EIATTR_REGCOUNT
	.align		4
        /*0000*/ 	.byte	0x04, 0x2f
        /*0002*/ 	.short	(.L_1 - .L_0)
	.align		4
.L_0:
        /*0004*/ 	.word	index@(_Z11reduceNaivePKfPfi)
        /*0008*/ 	.word	0x0000000a


	//----- nvinfo : EIATTR_FRAME_SIZE
	.align		4
.L_1:
        /*000c*/ 	.byte	0x04, 0x11
        /*000e*/ 	.short	(.L_3 - .L_2)
	.align		4
.L_2:
        /*0010*/ 	.word	index@(_Z11reduceNaivePKfPfi)
        /*0014*/ 	.word	0x00000000


	//----- nvinfo : EIATTR_REGCOUNT
	.align		4
.L_3:
        /*0018*/ 	.byte	0x04, 0x2f
        /*001a*/ 	.short	(.L_5 - .L_4)
	.align		4
.L_4:
        /*001c*/ 	.word	index@(_Z15reduceOptimizedPKfPfi)
        /*0020*/ 	.word	0x0000000a


	//----- nvinfo : EIATTR_FRAME_SIZE
	.align		4
.L_5:
        /*0024*/ 	.byte	0x04, 0x11
        /*0026*/ 	.short	(.L_7 - .L_6)
	.align		4
.L_6:
        /*0028*/ 	.word	index@(_Z15reduceOptimizedPKfPfi)
        /*002c*/ 	.word	0x00000000


	//----- nvinfo : EIATTR_REGCOUNT
	.align		4
.L_7:
        /*0030*/ 	.byte	0x04, 0x2f
        /*0032*/ 	.short	(.L_9 - .L_8)
	.align		4
.L_8:
        /*0034*/ 	.word	index@(_Z10reduceWarpPKfPfi)
        /*0038*/ 	.word	0x00000010


	//----- nvinfo : EIATTR_FRAME_SIZE
	.align		4
.L_9:
        /*003c*/ 	.byte	0x04, 0x11
        /*003e*/ 	.short	(.L_11 - .L_10)
	.align		4
.L_10:
        /*0040*/ 	.word	index@(_Z10reduceWarpPKfPfi)
        /*0044*/ 	.word	0x00000000


	//----- nvinfo : EIATTR_MIN_STACK_SIZE
	.align		4
.L_11:
        /*0048*/ 	.byte	0x04, 0x12
        /*004a*/ 	.short	(.L_13 - .L_12)
	.align		4
.L_12:
        /*004c*/ 	.word	index@(_Z10reduceWarpPKfPfi)
        /*0050*/ 	.word	0x00000000


	//----- nvinfo : EIATTR_MIN_STACK_SIZE
	.align		4
.L_13:
        /*0054*/ 	.byte	0x04, 0x12
        /*0056*/ 	.short	(.L_15 - .L_14)
	.align		4
.L_14:
        /*0058*/ 	.word	index@(_Z15reduceOptimizedPKfPfi)
        /*005c*/ 	.word	0x00000000


	//----- nvinfo : EIATTR_MIN_STACK_SIZE
	.align		4
.L_15:
        /*0060*/ 	.byte	0x04, 0x12
        /*0062*/ 	.short	(.L_17 - .L_16)
	.align		4
.L_16:
        /*0064*/ 	.word	index@(_Z11reduceNaivePKfPfi)
        /*0068*/ 	.word	0x00000000
.L_17:


//--------------------- .nv.compat                --------------------------
	.section	.nv.compat,"",@"SHT_CUDA_COMPAT_INFO"
	.align	4
        /*0000*/ 	.byte	0x02, 0x09, 0x00, 0x00, 0x02, 0x02, 0x01, 0x00, 0x02, 0x05, 0x05, 0x00, 0x03, 0x07, 0x01, 0x01
        /*0010*/ 	.byte	0x02, 0x03, 0x00, 0x00, 0x02, 0x06, 0x01, 0x00, 0x04, 0x0b, 0x08, 0x00, 0x09, 0x00, 0x00, 0x00
        /*0020*/ 	.byte	0x00, 0x00, 0x00, 0x00


//--------------------- .nv.info._Z10reduceWarpPKfPfi --------------------------
	.section	.nv.info._Z10reduceWarpPKfPfi,"",@"SHT_CUDA_INFO"
	.sectionflags	@""
	.align	4


	//----- nvinfo : EIATTR_CUDA_API_VERSION
	.align		4
        /*0000*/ 	.byte	0x04, 0x37
        /*0002*/ 	.short	(.L_19 - .L_18)
.L_18:
        /*0004*/ 	.word	0x00000082


	//----- nvinfo : EIATTR_KPARAM_INFO
	.align		4
.L_19:
        /*0008*/ 	.byte	0x04, 0x17
        /*000a*/ 	.short	(.L_21 - .L_20)
.L_20:
        /*000c*/ 	.word	0x00000000
        /*0010*/ 	.short	0x0002
        /*0012*/ 	.short	0x0010
        /*0014*/ 	.byte	0x00, 0xf0, 0x11, 0x00


	//----- nvinfo : EIATTR_KPARAM_INFO
	.align		4
.L_21:
        /*0018*/ 	.byte	0x04, 0x17
        /*001a*/ 	.short	(.L_23 - .L_22)
.L_22:
        /*001c*/ 	.word	0x00000000
        /*0020*/ 	.short	0x0001
        /*0022*/ 	.short	0x0008
        /*0024*/ 	.byte	0x00, 0xf5, 0x21, 0x00


	//----- nvinfo : EIATTR_KPARAM_INFO
	.align		4
.L_23:
        /*0028*/ 	.byte	0x04, 0x17
        /*002a*/ 	.short	(.L_25 - .L_24)
.L_24:
        /*002c*/ 	.word	0x00000000
        /*0030*/ 	.short	0x0000
        /*0032*/ 	.short	0x0000
        /*0034*/ 	.byte	0x00, 0xf5, 0x21, 0x00


	//----- nvinfo : EIATTR_SPARSE_MMA_MASK
	.align		4
.L_25:
        /*0038*/ 	.byte	0x03, 0x50
        /*003a*/ 	.short	0x0000


	//----- nvinfo : EIATTR_MAXREG_COUNT
	.align		4
        /*003c*/ 	.byte	0x03, 0x1b
        /*003e*/ 	.short	0x00ff


	//----- nvinfo : EIATTR_NUM_BARRIERS
	.align		4
        /*0040*/ 	.byte	0x02, 0x4c
        /*0042*/ 	.byte	0x01
	.zero		1


	//----- nvinfo : EIATTR_MERCURY_ISA_VERSION
	.align		4
        /*0044*/ 	.byte	0x03, 0x5f
        /*0046*/ 	.short	0x0101


	//----- nvinfo : EIATTR_VRC_CTA_INIT_COUNT
	.align		4
        /*0048*/ 	.byte	0x02, 0x4a
	.zero		1
	.zero		1


	//----- nvinfo : EIATTR_EXIT_INSTR_OFFSETS
	.align		4
        /*004c*/ 	.byte	0x04, 0x1c
        /*004e*/ 	.short	(.L_27 - .L_26)


	//   ....[0]....
.L_26:
        /*0050*/ 	.word	0x00000290


	//   ....[1]....
        /*0054*/ 	.word	0x00000310


	//----- nvinfo : EIATTR_CBANK_PARAM_SIZE
	.align		4
.L_27:
        /*0058*/ 	.byte	0x03, 0x19
        /*005a*/ 	.short	0x0014


	//----- nvinfo : EIATTR_PARAM_CBANK
	.align		4
        /*005c*/ 	.byte	0x04, 0x0a
        /*005e*/ 	.short	(.L_29 - .L_28)
	.align		4
.L_28:
        /*0060*/ 	.word	index@(.nv.constant0._Z10reduceWarpPKfPfi)
        /*0064*/ 	.short	0x0380
        /*0066*/ 	.short	0x0014


	//----- nvinfo : EIATTR_SW_WAR
	.align		4
.L_29:
        /*0068*/ 	.byte	0x04, 0x36
        /*006a*/ 	.short	(.L_31 - .L_30)
.L_30:
        /*006c*/ 	.word	0x00000008
.L_31:


//--------------------- .nv.info._Z15reduceOptimizedPKfPfi --------------------------
	.section	.nv.info._Z15reduceOptimizedPKfPfi,"",@"SHT_CUDA_INFO"
	.sectionflags	@""
	.align	4


	//----- nvinfo : EIATTR_CUDA_API_VERSION
	.align		4
        /*0000*/ 	.byte	0x04, 0x37
        /*0002*/ 	.short	(.L_33 - .L_32)
.L_32:
        /*0004*/ 	.word	0x00000082


	//----- nvinfo : EIATTR_KPARAM_INFO
	.align		4
.L_33:
        /*0008*/ 	.byte	0x04, 0x17
        /*000a*/ 	.short	(.L_35 - .L_34)
.L_34:
        /*000c*/ 	.word	0x00000000
        /*0010*/ 	.short	0x0002
        /*0012*/ 	.short	0x0010
        /*0014*/ 	.byte	0x00, 0xf0, 0x11, 0x00


	//----- nvinfo : EIATTR_KPARAM_INFO
	.align		4
.L_35:
        /*0018*/ 	.byte	0x04, 0x17
        /*001a*/ 	.short	(.L_37 - .L_36)
.L_36:
        /*001c*/ 	.word	0x00000000
        /*0020*/ 	.short	0x0001
        /*0022*/ 	.short	0x0008
        /*0024*/ 	.byte	0x00, 0xf5, 0x21, 0x00


	//----- nvinfo : EIATTR_KPARAM_INFO
	.align		4
.L_37:
        /*0028*/ 	.byte	0x04, 0x17
        /*002a*/ 	.short	(.L_39 - .L_38)
.L_38:
        /*002c*/ 	.word	0x00000000
        /*0030*/ 	.short	0x0000
        /*0032*/ 	.short	0x0000
        /*0034*/ 	.byte	0x00, 0xf5, 0x21, 0x00


	//----- nvinfo : EIATTR_SPARSE_MMA_MASK
	.align		4
.L_39:
        /*0038*/ 	.byte	0x03, 0x50
        /*003a*/ 	.short	0x0000


	//----- nvinfo : EIATTR_MAXREG_COUNT
	.align		4
        /*003c*/ 	.byte	0x03, 0x1b
        /*003e*/ 	.short	0x00ff


	//----- nvinfo : EIATTR_NUM_BARRIERS
	.align		4
        /*0040*/ 	.byte	0x02, 0x4c
        /*0042*/ 	.byte	0x01
	.zero		1


	//----- nvinfo : EIATTR_MERCURY_ISA_VERSION
	.align		4
        /*0044*/ 	.byte	0x03, 0x5f
        /*0046*/ 	.short	0x0101


	//----- nvinfo : EIATTR_VRC_CTA_INIT_COUNT
	.align		4
        /*0048*/ 	.byte	0x02, 0x4a
	.zero		1
	.zero		1


	//----- nvinfo : EIATTR_EXIT_INSTR_OFFSETS
	.align		4
        /*004c*/ 	.byte	0x04, 0x1c
        /*004e*/ 	.short	(.L_41 - .L_40)


	//   ....[0]....
.L_40:
        /*0050*/ 	.word	0x00000130


	//   ....[1]....
        /*0054*/ 	.word	0x00000180


	//----- nvinfo : EIATTR_CBANK_PARAM_SIZE
	.align		4
.L_41:
        /*0058*/ 	.byte	0x03, 0x19
        /*005a*/ 	.short	0x0014


	//----- nvinfo : EIATTR_PARAM_CBANK
	.align		4
        /*005c*/ 	.byte	0x04, 0x0a
        /*005e*/ 	.short	(.L_43 - .L_42)
	.align		4
.L_42:
        /*0060*/ 	.word	index@(.nv.constant0._Z15reduceOptimizedPKfPfi)
        /*0064*/ 	.short	0x0380
        /*0066*/ 	.short	0x0014


	//----- nvinfo : EIATTR_SW_WAR
	.align		4
.L_43:
        /*0068*/ 	.byte	0x04, 0x36
        /*006a*/ 	.short	(.L_45 - .L_44)
.L_44:
        /*006c*/ 	.word	0x00000008
.L_45:


//--------------------- .nv.info._Z11reduceNaivePKfPfi --------------------------
	.section	.nv.info._Z11reduceNaivePKfPfi,"",@"SHT_CUDA_INFO"
	.sectionflags	@""
	.align	4


	//----- nvinfo : EIATTR_CUDA_API_VERSION
	.align		4
        /*0000*/ 	.byte	0x04, 0x37
        /*0002*/ 	.short	(.L_47 - .L_46)
.L_46:
        /*0004*/ 	.word	0x00000082


	//----- nvinfo : EIATTR_KPARAM_INFO
	.align		4
.L_47:
        /*0008*/ 	.byte	0x04, 0x17
        /*000a*/ 	.short	(.L_49 - .L_48)
.L_48:
        /*000c*/ 	.word	0x00000000
        /*0010*/ 	.short	0x0002
        /*0012*/ 	.short	0x0010
        /*0014*/ 	.byte	0x00, 0xf0, 0x11, 0x00


	//----- nvinfo : EIATTR_KPARAM_INFO
	.align		4
.L_49:
        /*0018*/ 	.byte	0x04, 0x17
        /*001a*/ 	.short	(.L_51 - .L_50)
.L_50:
        /*001c*/ 	.word	0x00000000
        /*0020*/ 	.short	0x0001
        /*0022*/ 	.short	0x0008
        /*0024*/ 	.byte	0x00, 0xf5, 0x21, 0x00


	//----- nvinfo : EIATTR_KPARAM_INFO
	.align		4
.L_51:
        /*0028*/ 	.byte	0x04, 0x17
        /*002a*/ 	.short	(.L_53 - .L_52)
.L_52:
        /*002c*/ 	.word	0x00000000
        /*0030*/ 	.short	0x0000
        /*0032*/ 	.short	0x0000
        /*0034*/ 	.byte	0x00, 0xf5, 0x21, 0x00


	//----- nvinfo : EIATTR_SPARSE_MMA_MASK
	.align		4
.L_53:
        /*0038*/ 	.byte	0x03, 0x50
        /*003a*/ 	.short	0x0000


	//----- nvinfo : EIATTR_MAXREG_COUNT
	.align		4
        /*003c*/ 	.byte	0x03, 0x1b
        /*003e*/ 	.short	0x00ff


	//----- nvinfo : EIATTR_NUM_BARRIERS
	.align		4
        /*0040*/ 	.byte	0x02, 0x4c
        /*0042*/ 	.byte	0x01
	.zero		1


	//----- nvinfo : EIATTR_MERCURY_ISA_VERSION
	.align		4
        /*0044*/ 	.byte	0x03, 0x5f
        /*0046*/ 	.short	0x0101


	//----- nvinfo : EIATTR_VRC_CTA_INIT_COUNT
	.align		4
        /*0048*/ 	.byte	0x02, 0x4a
	.zero		1
	.zero		1


	//----- nvinfo : EIATTR_EXIT_INSTR_OFFSETS
	.align		4
        /*004c*/ 	.byte	0x04, 0x1c
        /*004e*/ 	.short	(.L_55 - .L_54)


	//   ....[0]....
.L_54:
        /*0050*/ 	.word	0x00000130


	//   ....[1]....
        /*0054*/ 	.word	0x00000180


	//----- nvinfo : EIATTR_CBANK_PARAM_SIZE
	.align		4
.L_55:
        /*0058*/ 	.byte	0x03, 0x19
        /*005a*/ 	.short	0x0014


	//----- nvinfo : EIATTR_PARAM_CBANK
	.align		4
        /*005c*/ 	.byte	0x04, 0x0a
        /*005e*/ 	.short	(.L_57 - .L_56)
	.align		4
.L_56:
        /*0060*/ 	.word	index@(.nv.constant0._Z11reduceNaivePKfPfi)
        /*0064*/ 	.short	0x0380
        /*0066*/ 	.short	0x0014


	//----- nvinfo : EIATTR_SW_WAR
	.align		4
.L_57:
        /*0068*/ 	.byte	0x04, 0x36
        /*006a*/ 	.short	(.L_59 - .L_58)
.L_58:
        /*006c*/ 	.word	0x00000008
.L_59:


//--------------------- .nv.callgraph             --------------------------
	.section	.nv.callgraph,"",@"SHT_CUDA_CALLGRAPH"
	.align	4
	.sectionentsize	8
	.align		4
        /*0000*/ 	.word	0x00000000
	.align		4
        /*0004*/ 	.word	0xffffffff
	.align		4
        /*0008*/ 	.word	0x00000000
	.align		4
        /*000c*/ 	.word	0xfffffffe
	.align		4
        /*0010*/ 	.word	0x00000000
	.align		4
        /*0014*/ 	.word	0xfffffffd
	.align		4
        /*0018*/ 	.word	0x00000000
	.align		4
        /*001c*/ 	.word	0xfffffffc


//--------------------- .text._Z10reduceWarpPKfPfi --------------------------
	.section	.text._Z10reduceWarpPKfPfi,"ax",@progbits
	.align	128
        .global         _Z10reduceWarpPKfPfi
        .type           _Z10reduceWarpPKfPfi,@function
        .size           _Z10reduceWarpPKfPfi,(.L_x_5 - _Z10reduceWarpPKfPfi)
        .other          _Z10reduceWarpPKfPfi,@"STO_CUDA_ENTRY STV_DEFAULT"
_Z10reduceWarpPKfPfi:
.text._Z10reduceWarpPKfPfi:
[----:B------:R-:W-:Y:S01]  /*0000*/  LDC R1, c[0x0][0x37c] ;  /* 0x0000df00ff017b82 */ /* 0x000fe20000000800 */
[----:B------:R-:W0:Y:S01]  /*0010*/  S2R R11, SR_CTAID.X ;  /* 0x00000000000b7919 */ /* 0x000e220000002500 */
[----:B------:R-:W0:Y:S01]  /*0020*/  LDCU UR4, c[0x0][0x360] ;  /* 0x00006c00ff0477ac */ /* 0x000e220008000800 */
[----:B------:R-:W1:Y:S01]  /*0030*/  S2R R9, SR_TID.X ;  /* 0x0000000000097919 */ /* 0x000e620000002100 */
[----:B------:R-:W2:Y:S01]  /*0040*/  LDCU UR5, c[0x0][0x390] ;  /* 0x00007200ff0577ac */ /* 0x000ea20008000800 */
[----:B------:R-:W3:Y:S01]  /*0050*/  LDCU.64 UR6, c[0x0][0x358] ;  /* 0x00006b00ff0677ac */ /* 0x000ee20008000a00 */
[----:B0-----:R-:W-:-:S04]  /*0060*/  IMAD R0, R11, UR4, RZ ;  /* 0x000000040b007c24 */ /* 0x001fc8000f8e02ff */
[----:B-1----:R-:W-:Y:S02]  /*0070*/  IMAD R7, R0, 0x2, R9 ;  /* 0x0000000200077824 */ /* 0x002fe400078e0209 */
[----:B------:R-:W-:-:S03]  /*0080*/  IMAD.U32 R0, RZ, RZ, UR4 ;  /* 0x00000004ff007e24 */ /* 0x000fc6000f8e00ff */
[C---:B--2---:R-:W-:Y:S02]  /*0090*/  ISETP.GE.U32.AND P0, PT, R7.reuse, UR5, PT ;  /* 0x0000000507007c0c */ /* 0x044fe4000bf06070 */
[----:B------:R-:W-:-:S04]  /*00a0*/  IADD3 R13, PT, PT, R7, R0, RZ ;  /* 0x00000000070d7210 */ /* 0x000fc80007ffe0ff */
[----:B------:R-:W-:-:S07]  /*00b0*/  ISETP.GE.U32.AND P1, PT, R13, UR5, PT ;  /* 0x000000050d007c0c */ /* 0x000fce000bf26070 */
[----:B------:R-:W0:Y:S08]  /*00c0*/  @!P0 LDC.64 R2, c[0x0][0x380] ;  /* 0x0000e000ff028b82 */ /* 0x000e300000000a00 */
[----:B------:R-:W1:Y:S01]  /*00d0*/  @!P1 LDC.64 R4, c[0x0][0x380] ;  /* 0x0000e000ff049b82 */ /* 0x000e620000000a00 */
[----:B0-----:R-:W-:-:S06]  /*00e0*/  @!P0 IMAD.WIDE.U32 R2, R7, 0x4, R2 ;  /* 0x0000000407028825 */ /* 0x001fcc00078e0002 */
[----:B---3--:R-:W2:Y:S01]  /*00f0*/  @!P0 LDG.E R2, desc[UR6][R2.64] ;  /* 0x0000000602028981 */ /* 0x008ea2000c1e1900 */
[----:B-1----:R-:W-:-:S06]  /*0100*/  @!P1 IMAD.WIDE.U32 R4, R13, 0x4, R4 ;  /* 0x000000040d049825 */ /* 0x002fcc00078e0004 */
[----:B------:R-:W3:Y:S01]  /*0110*/  @!P1 LDG.E R5, desc[UR6][R4.64] ;  /* 0x0000000604059981 */ /* 0x000ee2000c1e1900 */
[----:B------:R-:W0:Y:S01]  /*0120*/  S2UR UR5, SR_CgaCtaId ;  /* 0x00000000000579c3 */ /* 0x000e220000008800 */
[----:B------:R-:W-:Y:S01]  /*0130*/  IMAD.MOV.U32 R6, RZ, RZ, RZ ;  /* 0x000000ffff067224 */ /* 0x000fe200078e00ff */
[----:B------:R-:W-:Y:S02]  /*0140*/  UMOV UR4, 0x400 ;  /* 0x0000040000047882 */ /* 0x000fe40000000000 */
[----:B0-----:R-:W-:-:S06]  /*0150*/  ULEA UR4, UR5, UR4, 0x18 ;  /* 0x0000000405047291 */ /* 0x001fcc000f8ec0ff */
[----:B------:R-:W-:Y:S01]  /*0160*/  LEA R7, R9, UR4, 0x2 ;  /* 0x0000000409077c11 */ /* 0x000fe2000f8e10ff */
[----:B--2---:R-:W-:Y:S01]  /*0170*/  @!P0 FADD R6, RZ, R2 ;  /* 0x00000002ff068221 */ /* 0x004fe20000000000 */
[----:B------:R-:W-:-:S03]  /*0180*/  ISETP.GE.U32.AND P0, PT, R0, 0x42, PT ;  /* 0x000000420000780c */ /* 0x000fc60003f06070 */
[----:B---3--:R-:W-:Y:S01]  /*0190*/  @!P1 FADD R6, R6, R5 ;  /* 0x0000000506069221 */ /* 0x008fe20000000000 */
[----:B------:R-:W-:-:S04]  /*01a0*/  ISETP.NE.AND P1, PT, R9, RZ, PT ;  /* 0x000000ff0900720c */ /* 0x000fc80003f25270 */
[----:B------:R0:W-:Y:S01]  /*01b0*/  STS [R7], R6 ;  /* 0x0000000607007388 */ /* 0x0001e20000000800 */
[----:B------:R-:W-:Y:S06]  /*01c0*/  BAR.SYNC.DEFER_BLOCKING 0x0 ;  /* 0x0000000000007b1d */ /* 0x000fec0000010000 */
[----:B------:R-:W-:Y:S05]  /*01d0*/  @!P0 BRA `(.L_x_0) ;  /* 0x00000000002c8947 */ /* 0x000fea0003800000 */
.L_x_1:
[----:B0-----:R-:W-:-:S04]  /*01e0*/  SHF.R.U32.HI R6, RZ, 0x1, R0 ;  /* 0x00000001ff067819 */ /* 0x001fc80000011600 */
[----:B------:R-:W-:-:S13]  /*01f0*/  ISETP.GE.U32.AND P0, PT, R9, R6, PT ;  /* 0x000000060900720c */ /* 0x000fda0003f06070 */
[----:B------:R-:W-:Y:S01]  /*0200*/  @!P0 LEA R2, R6, R7, 0x2 ;  /* 0x0000000706028211 */ /* 0x000fe200078e10ff */
[----:B------:R-:W-:Y:S05]  /*0210*/  @!P0 LDS R3, [R7] ;  /* 0x0000000007038984 */ /* 0x000fea0000000800 */
[----:B------:R-:W0:Y:S02]  /*0220*/  @!P0 LDS R2, [R2] ;  /* 0x0000000002028984 */ /* 0x000e240000000800 */
[----:B0-----:R-:W-:-:S05]  /*0230*/  @!P0 FADD R4, R2, R3 ;  /* 0x0000000302048221 */ /* 0x001fca0000000000 */
[----:B------:R1:W-:Y:S01]  /*0240*/  @!P0 STS [R7], R4 ;  /* 0x0000000407008388 */ /* 0x0003e20000000800 */
[----:B------:R-:W-:Y:S01]  /*0250*/  BAR.SYNC.DEFER_BLOCKING 0x0 ;  /* 0x0000000000007b1d */ /* 0x000fe20000010000 */
[----:B------:R-:W-:Y:S02]  /*0260*/  ISETP.GT.U32.AND P0, PT, R0, 0x83, PT ;  /* 0x000000830000780c */ /* 0x000fe40003f04070 */
[----:B------:R-:W-:-:S11]  /*0270*/  MOV R0, R6 ;  /* 0x0000000600007202 */ /* 0x000fd60000000f00 */
[----:B-1----:R-:W-:Y:S05]  /*0280*/  @P0 BRA `(.L_x_1) ;  /* 0xfffffffc00d40947 */ /* 0x002fea000383ffff */
.L_x_0:
[----:B------:R-:W-:Y:S05]  /*0290*/  @P1 EXIT ;  /* 0x000000000000194d */ /* 0x000fea0003800000 */
[----:B------:R-:W1:Y:S01]  /*02a0*/  S2UR UR5, SR_CgaCtaId ;  /* 0x00000000000579c3 */ /* 0x000e620000008800 */
[----:B------:R-:W-:-:S07]  /*02b0*/  UMOV UR4, 0x400 ;  /* 0x0000040000047882 */ /* 0x000fce0000000000 */
[----:B------:R-:W2:Y:S01]  /*02c0*/  LDC.64 R2, c[0x0][0x388] ;  /* 0x0000e200ff027b82 */ /* 0x000ea20000000a00 */
[----:B-1----:R-:W-:Y:S01]  /*02d0*/  ULEA UR4, UR5, UR4, 0x18 ;  /* 0x0000000405047291 */ /* 0x002fe2000f8ec0ff */
[----:B--2---:R-:W-:-:S08]  /*02e0*/  IMAD.WIDE.U32 R2, R11, 0x4, R2 ;  /* 0x000000040b027825 */ /* 0x004fd000078e0002 */
[----:B------:R-:W1:Y:S04]  /*02f0*/  LDS R5, [UR4] ;  /* 0x00000004ff057984 */ /* 0x000e680008000800 */
[----:B-1----:R-:W-:Y:S01]  /*0300*/  STG.E desc[UR6][R2.64], R5 ;  /* 0x0000000502007986 */ /* 0x002fe2000c101906 */
[----:B------:R-:W-:Y:S05]  /*0310*/  EXIT ;  /* 0x000000000000794d */ /* 0x000fea0003800000 */
.L_x_2:
[----:B------:R-:W-:-:S00]  /*0320*/  BRA `(.L_x_2) ;  /* 0xfffffffc00fc7947 */ /* 0x000fc0000383ffff */
[----:B------:R-:W-:-:S00]  /*0330*/  NOP ;  /* 0x0000000000007918 */ /* 0x000fc00000000000 */
        /* <DEDUP_REMOVED lines=12> */
.L_x_5:


//--------------------- .text._Z15reduceOptimizedPKfPfi --------------------------
	.section	.text._Z15reduceOptimizedPKfPfi,"ax",@progbits
	.align	128
        .global         _Z15reduceOptimizedPKfPfi
        .type           _Z15reduceOptimizedPKfPfi,@function
        .size           _Z15reduceOptimizedPKfPfi,(.L_x_6 - _Z15reduceOptimizedPKfPfi)
        .other          _Z15reduceOptimizedPKfPfi,@"STO_CUDA_ENTRY STV_DEFAULT"
_Z15reduceOptimizedPKfPfi:
.text._Z15reduceOptimizedPKfPfi:
[----:B------:R-:W-:Y:S01]  /*0000*/  LDC R1, c[0x0][0x37c] ;  /* 0x0000df00ff017b82 */ /* 0x000fe20000000800 */
[----:B------:R-:W0:Y:S01]  /*0010*/  S2R R4, SR_TID.X ;  /* 0x0000000000047919 */ /* 0x000e220000002100 */
[----:B------:R-:W0:Y:S01]  /*0020*/  LDCU UR4, c[0x0][0x360] ;  /* 0x00006c00ff0477ac */ /* 0x000e220008000800 */
[----:B------:R-:W-:Y:S01]  /*0030*/  HFMA2 R0, -RZ, RZ, 0, 0 ;  /* 0x00000000ff007431 */ /* 0x000fe200000001ff */
[----:B------:R-:W0:Y:S01]  /*0040*/  S2R R7, SR_CTAID.X ;  /* 0x0000000000077919 */ /* 0x000e220000002500 */
[----:B------:R-:W1:Y:S01]  /*0050*/  LDCU UR5, c[0x0][0x390] ;  /* 0x00007200ff0577ac */ /* 0x000e620008000800 */
[----:B------:R-:W2:Y:S01]  /*0060*/  LDCU.64 UR6, c[0x0][0x358] ;  /* 0x00006b00ff0677ac */ /* 0x000ea20008000a00 */
[----:B0-----:R-:W-:-:S05]  /*0070*/  IMAD R5, R7, UR4, R4 ;  /* 0x0000000407057c24 */ /* 0x001fca000f8e0204 */
[----:B-1----:R-:W-:-:S13]  /*0080*/  ISETP.GE.U32.AND P0, PT, R5, UR5, PT ;  /* 0x0000000505007c0c */ /* 0x002fda000bf06070 */
[----:B------:R-:W0:Y:S02]  /*0090*/  @!P0 LDC.64 R2, c[0x0][0x380] ;  /* 0x0000e000ff028b82 */ /* 0x000e240000000a00 */
[----:B0-----:R-:W-:-:S05]  /*00a0*/  @!P0 IMAD.WIDE.U32 R2, R5, 0x4, R2 ;  /* 0x0000000405028825 */ /* 0x001fca00078e0002 */
[----:B--2---:R-:W2:Y:S01]  /*00b0*/  @!P0 LDG.E R0, desc[UR6][R2.64] ;  /* 0x0000000602008981 */ /* 0x004ea2000c1e1900 */
[----:B------:R-:W0:Y:S01]  /*00c0*/  S2UR UR5, SR_CgaCtaId ;  /* 0x00000000000579c3 */ /* 0x000e220000008800 */
[----:B------:R-:W-:Y:S01]  /*00d0*/  UMOV UR4, 0x400 ;  /* 0x0000040000047882 */ /* 0x000fe20000000000 */
[----:B------:R-:W-:Y:S01]  /*00e0*/  ISETP.NE.AND P0, PT, R4, RZ, PT ;  /* 0x000000ff0400720c */ /* 0x000fe20003f05270 */
[----:B0-----:R-:W-:-:S06]  /*00f0*/  ULEA UR4, UR5, UR4, 0x18 ;  /* 0x0000000405047291 */ /* 0x001fcc000f8ec0ff */
[----:B------:R-:W-:-:S05]  /*0100*/  LEA R5, R4, UR4, 0x2 ;  /* 0x0000000404057c11 */ /* 0x000fca000f8e10ff */
[----:B--2---:R0:W-:Y:S01]  /*0110*/  STS [R5], R0 ;  /* 0x0000000005007388 */ /* 0x0041e20000000800 */
[----:B------:R-:W-:Y:S06]  /*0120*/  BAR.SYNC.DEFER_BLOCKING 0x0 ;  /* 0x0000000000007b1d */ /* 0x000fec0000010000 */
[----:B------:R-:W-:Y:S05]  /*0130*/  @P0 EXIT ;  /* 0x000000000000094d */ /* 0x000fea0003800000 */
[----:B0-----:R-:W0:Y:S01]  /*0140*/  LDS R5, [UR4] ;  /* 0x00000004ff057984 */ /* 0x001e220008000800 */
[----:B------:R-:W1:Y:S02]  /*0150*/  LDC.64 R2, c[0x0][0x388] ;  /* 0x0000e200ff027b82 */ /* 0x000e640000000a00 */
[----:B-1----:R-:W-:-:S05]  /*0160*/  IMAD.WIDE.U32 R2, R7, 0x4, R2 ;  /* 0x0000000407027825 */ /* 0x002fca00078e0002 */
[----:B0-----:R-:W-:Y:S01]  /*0170*/  STG.E desc[UR6][R2.64], R5 ;  /* 0x0000000502007986 */ /* 0x001fe2000c101906 */
[----:B------:R-:W-:Y:S05]  /*0180*/  EXIT ;  /* 0x000000000000794d */ /* 0x000fea0003800000 */
.L_x_3:
        /* <DEDUP_REMOVED lines=15> */
.L_x_6:


//--------------------- .text._Z11reduceNaivePKfPfi --------------------------
	.section	.text._Z11reduceNaivePKfPfi,"ax",@progbits
	.align	128
        .global         _Z11reduceNaivePKfPfi
        .type           _Z11reduceNaivePKfPfi,@function
        .size           _Z11reduceNaivePKfPfi,(.L_x_7 - _Z11reduceNaivePKfPfi)
        .other          _Z11reduceNaivePKfPfi,@"STO_CUDA_ENTRY STV_DEFAULT"
_Z11reduceNaivePKfPfi:
.text._Z11reduceNaivePKfPfi:
        /* <DEDUP_REMOVED lines=25> */
.L_x_4:
        /* <DEDUP_REMOVED lines=15> */
.L_x_7:


//--------------------- .nv.shared._Z10reduceWarpPKfPfi --------------------------
	.section	.nv.shared._Z10reduceWarpPKfPfi,"aw",@nobits
	.sectionflags	@""
	.align	16
	.zero		1024


//--------------------- .nv.shared.reserved.0     --------------------------
	.section	.nv.shared.reserved.0,"aw",@nobits
	.weak		__nv_reservedSMEM_offset_0_alias
	.size		__nv_reservedSMEM_offset_0_alias, 0, 64
	.other		__nv_reservedSMEM_offset_0_alias,@"STO_CUDA_RESERVED_SHARED STV_DEFAULT"
__nv_reservedSMEM_offset_0_alias:
	.zero		0
	.zero		64


//--------------------- .nv.shared._Z15reduceOptimizedPKfPfi --------------------------
	.section	.nv.shared._Z15reduceOptimizedPKfPfi,"aw",@nobits
	.sectionflags	@""
	.align	16
	.zero		1024


//--------------------- .nv.shared._Z11reduceNaivePKfPfi --------------------------
	.section	.nv.shared._Z11reduceNaivePKfPfi,"aw",@nobits
	.sectionflags	@""
	.align	16
	.zero		1024


//--------------------- .nv.constant0._Z10reduceWarpPKfPfi --------------------------
	.section	.nv.constant0._Z10reduceWarpPKfPfi,"a",@progbits
	.sectionflags	@""
	.align	4
.nv.constant0._Z10reduceWarpPKfPfi:
	.zero		916


//--------------------- .nv.constant0._Z15reduceOptimizedPKfPfi --------------------------
	.section	.nv.constant0._Z15reduceOptimizedPKfPfi,"a",@progbits
	.sectionflags	@""
	.align	4
.nv.constant0._Z15reduceOptimizedPKfPfi:
	.zero		916


//--------------------- .nv.constant0._Z11reduceNaivePKfPfi --------------------------
	.section	.nv.constant0._Z11reduceNaivePKfPfi,"a",@progbits
	.sectionflags	@""
	.align	4
.nv.constant0._Z11reduceNaivePKfPfi:
	.zero		916


//--------------------- SYMBOLS --------------------------

	.type		.nv.reservedSmem.offset0,@object
	.size		.nv.reservedSmem.offset0,0x4
	.type		.nv.reservedSmem.cap,@object
	.size		.nv.reservedSmem.cap,0x4
